	.headerflags	@"EF_CUDA_TEXMODE_UNIFIED EF_CUDA_64BIT_ADDRESS EF_CUDA_SM86 EF_CUDA_VIRTUAL_SM(EF_CUDA_SM86)"
	.elftype	@"ET_EXEC"


//--------------------- .nv.info                  --------------------------
	.section	.nv.info,"",@"SHT_CUDA_INFO"
	.align	4


	//----- nvinfo : EIATTR_REGCOUNT
	.align		4
        /*0000*/ 	.byte	0x04, 0x2f
        /*0002*/ 	.short	(.L_2 - .L_1)
	.align		4
.L_1:
        /*0004*/ 	.word	index@(triton_poi_fused_gelu_6)
        /*0008*/ 	.word	0x00000019


	//----- nvinfo : EIATTR_MIN_STACK_SIZE
	.align		4
.L_2:
        /*000c*/ 	.byte	0x04, 0x12
        /*000e*/ 	.short	(.L_4 - .L_3)
	.align		4
.L_3:
        /*0010*/ 	.word	index@(triton_poi_fused_gelu_6)
        /*0014*/ 	.word	0x00000000


	//----- nvinfo : EIATTR_FRAME_SIZE
	.align		4
.L_4:
        /*0018*/ 	.byte	0x04, 0x11
        /*001a*/ 	.short	(.L_6 - .L_5)
	.align		4
.L_5:
        /*001c*/ 	.word	index@(triton_poi_fused_gelu_6)
        /*0020*/ 	.word	0x00000000


	//----- nvinfo : EIATTR_MIN_STACK_SIZE
	.align		4
.L_6:
        /*0024*/ 	.byte	0x04, 0x12
        /*0026*/ 	.short	(.L_8 - .L_7)
	.align		4
.L_7:
        /*0028*/ 	.word	index@(triton_poi_fused_gelu_6)
        /*002c*/ 	.word	0x00000000
.L_8:


//--------------------- .nv.info.triton_poi_fused_gelu_6 --------------------------
	.section	.nv.info.triton_poi_fused_gelu_6,"",@"SHT_CUDA_INFO"
	.sectionflags	@""
	.align	4


	//----- nvinfo : EIATTR_CUDA_API_VERSION
	.align		4
        /*0000*/ 	.byte	0x04, 0x37
        /*0002*/ 	.short	(.L_10 - .L_9)
.L_9:
        /*0004*/ 	.word	0x0000007c


	//----- nvinfo : EIATTR_SW2861232_WAR
	.align		4
.L_10:
        /*0008*/ 	.byte	0x01, 0x35
	.zero		2


	//----- nvinfo : EIATTR_PARAM_CBANK
	.align		4
        /*000c*/ 	.byte	0x04, 0x0a
        /*000e*/ 	.short	(.L_12 - .L_11)
	.align		4
.L_11:
        /*0010*/ 	.word	index@(.nv.constant0.triton_poi_fused_gelu_6)
        /*0014*/ 	.short	0x0160
        /*0016*/ 	.short	0x0020


	//----- nvinfo : EIATTR_CBANK_PARAM_SIZE
	.align		4
.L_12:
        /*0018*/ 	.byte	0x03, 0x19
        /*001a*/ 	.short	0x0020


	//----- nvinfo : EIATTR_KPARAM_INFO
	.align		4
        /*001c*/ 	.byte	0x04, 0x17
        /*001e*/ 	.short	(.L_14 - .L_13)
.L_13:
        /*0020*/ 	.word	0x00000000
        /*0024*/ 	.short	0x0003
        /*0026*/ 	.short	0x0018
        /*0028*/ 	.byte	0x00, 0xf4, 0x21, 0x00


	//----- nvinfo : EIATTR_KPARAM_INFO
	.align		4
.L_14:
        /*002c*/ 	.byte	0x04, 0x17
        /*002e*/ 	.short	(.L_16 - .L_15)
.L_15:
        /*0030*/ 	.word	0x00000000
        /*0034*/ 	.short	0x0002
        /*0036*/ 	.short	0x0010
        /*0038*/ 	.byte	0x00, 0xf0, 0x11, 0x00


	//----- nvinfo : EIATTR_KPARAM_INFO
	.align		4
.L_16:
        /*003c*/ 	.byte	0x04, 0x17
        /*003e*/ 	.short	(.L_18 - .L_17)
.L_17:
        /*0040*/ 	.word	0x00000000
        /*0044*/ 	.short	0x0001
        /*0046*/ 	.short	0x0008
        /*0048*/ 	.byte	0x00, 0xf4, 0x21, 0x00


	//----- nvinfo : EIATTR_KPARAM_INFO
	.align		4
.L_18:
        /*004c*/ 	.byte	0x04, 0x17
        /*004e*/ 	.short	(.L_20 - .L_19)
.L_19:
        /*0050*/ 	.word	0x00000000
        /*0054*/ 	.short	0x0000
        /*0056*/ 	.short	0x0000
        /*0058*/ 	.byte	0x00, 0xf4, 0x21, 0x00


	//----- nvinfo : EIATTR_MAXREG_COUNT
	.align		4
.L_20:
        /*005c*/ 	.byte	0x03, 0x1b
        /*005e*/ 	.short	0x00ff


	//----- nvinfo : EIATTR_EXIT_INSTR_OFFSETS
	.align		4
        /*0060*/ 	.byte	0x04, 0x1c
        /*0062*/ 	.short	(.L_22 - .L_21)


	//   ....[0]....
.L_21:
        /*0064*/ 	.word	0x00001060


	//----- nvinfo : EIATTR_REQNTID
	.align		4
.L_22:
        /*0068*/ 	.byte	0x04, 0x10
        /*006a*/ 	.short	(.L_24 - .L_23)
.L_23:
        /*006c*/ 	.word	0x00000080
        /*0070*/ 	.word	0x00000001
        /*0074*/ 	.word	0x00000001


	//----- nvinfo : EIATTR_CRS_STACK_SIZE
	.align		4
.L_24:
        /*0078*/ 	.byte	0x04, 0x1e
        /*007a*/ 	.short	(.L_26 - .L_25)
.L_25:
        /*007c*/ 	.word	0x00000000
.L_26:


//--------------------- .nv.callgraph             --------------------------
	.section	.nv.callgraph,"",@"SHT_CUDA_CALLGRAPH"
	.align	4
	.sectionentsize	8
	.align		4
        /*0000*/ 	.word	0x00000000
	.align		4
        /*0004*/ 	.word	0xffffffff
	.align		4
        /*0008*/ 	.word	0x00000000
	.align		4
        /*000c*/ 	.word	0xfffffffe
	.align		4
        /*0010*/ 	.word	0x00000000
	.align		4
        /*0014*/ 	.word	0xfffffffd
	.align		4
        /*0018*/ 	.word	0x00000000
	.align		4
        /*001c*/ 	.word	0xfffffffc


//--------------------- .nv.rel.action            --------------------------
	.section	.nv.rel.action,"",@"SHT_CUDA_RELOCINFO"
	.align	8
	.sectionentsize	8
        /*0000*/ 	.byte	0x73, 0x00, 0x00, 0x00, 0x00, 0x00, 0x00, 0x00, 0x00, 0x00, 0x00, 0x11, 0x25, 0x00, 0x05, 0x36


//--------------------- .nv.constant4             --------------------------
	.section	.nv.constant4,"a",@progbits
	.align	8
	.align		8
.nv.constant4:
        /*0000*/ 	.dword	_$_str


//--------------------- .nv.constant0.triton_poi_fused_gelu_6 --------------------------
	.section	.nv.constant0.triton_poi_fused_gelu_6,"a",@progbits
	.sectionflags	@""
	.align	4
.nv.constant0.triton_poi_fused_gelu_6:
	.zero		384


//--------------------- .text.triton_poi_fused_gelu_6 --------------------------
	.section	.text.triton_poi_fused_gelu_6,"ax",@progbits
	.sectioninfo	@"SHI_REGISTERS=25"
	.align	128
        .global         triton_poi_fused_gelu_6
        .type           triton_poi_fused_gelu_6,@function
        .size           triton_poi_fused_gelu_6,(.L_x_25 - triton_poi_fused_gelu_6)
        .other          triton_poi_fused_gelu_6,@"STO_CUDA_ENTRY STV_DEFAULT"
triton_poi_fused_gelu_6:
.text.triton_poi_fused_gelu_6:
[----:B------:R-:W-:Y:S02]  /*0000*/  MOV R1, c[0x0][0x28] ;  /* 0x00000a0000017a02 */ /* 0x000fe40000000f00 */
[----:B------:R-:W0:Y:S01]  /*0010*/  S2R R0, SR_TID.X ;  /* 0x0000000000007919 */ /* 0x000e220000002100 */
[----:B------:R-:W-:Y:S01]  /*0020*/  MOV R7, 0x2 ;  /* 0x0000000200077802 */ /* 0x000fe20000000f00 */
[----:B------:R-:W-:Y:S02]  /*0030*/  ULDC.64 UR4, c[0x0][0x118] ;  /* 0x0000460000047ab9 */ /* 0x000fe40000000a00 */
[----:B------:R-:W1:Y:S01]  /*0040*/  S2R R3, SR_CTAID.X ;  /* 0x0000000000037919 */ /* 0x000e620000002500 */
[----:B0-----:R-:W-:-:S04]  /*0050*/  SHF.L.U32 R0, R0, 0x3, RZ ;  /* 0x0000000300007819 */ /* 0x001fc800000006ff */
[----:B------:R-:W-:-:S04]  /*0060*/  LOP3.LUT R0, R0, 0x3f8, RZ, 0xc0, !PT ;  /* 0x000003f800007812 */ /* 0x000fc800078ec0ff */
[----:B-1----:R-:W-:-:S05]  /*0070*/  LEA R2, R3, R0, 0xa ;  /* 0x0000000003027211 */ /* 0x002fca00078e50ff */
[----:B------:R-:W-:-:S06]  /*0080*/  IMAD.WIDE R6, R2, R7, c[0x0][0x160] ;  /* 0x0000580002067625 */ /* 0x000fcc00078e0207 */
[----:B------:R-:W2:Y:S01]  /*0090*/  LDG.E.128 R4, [R6.64] ;  /* 0x0000000406047981 */ /* 0x000ea2000c1e1d00 */
[----:B------:R-:W-:Y:S01]  /*00a0*/  BSSY B0, `(.L_x_0) ;  /* 0x000002c000007945 */ /* 0x000fe20003800000 */
[C---:B--2---:R-:W-:Y:S02]  /*00b0*/  SHF.L.U32 R3, R4.reuse, 0x10, RZ ;  /* 0x0000001004037819 */ /* 0x044fe400000006ff */
[----:B------:R-:W-:Y:S02]  /*00c0*/  PRMT R4, R4, 0x7632, R4 ;  /* 0x0000763204047816 */ /* 0x000fe40000000004 */
[----:B------:R-:W-:Y:S01]  /*00d0*/  PRMT R8, R5, 0x7632, R8 ;  /* 0x0000763205087816 */ /* 0x000fe20000000008 */
[----:B------:R-:W-:Y:S01]  /*00e0*/  FMUL R0, R3, R3 ;  /* 0x0000000303007220 */ /* 0x000fe20000400000 */
[----:B------:R-:W-:Y:S02]  /*00f0*/  SHF.L.U32 R4, R4, 0x10, RZ ;  /* 0x0000001004047819 */ /* 0x000fe400000006ff */
[----:B------:R-:W-:Y:S01]  /*0100*/  SHF.L.U32 R5, R5, 0x10, RZ ;  /* 0x0000001005057819 */ /* 0x000fe200000006ff */
[----:B------:R-:W-:Y:S01]  /*0110*/  FMUL R0, R3, R0 ;  /* 0x0000000003007220 */ /* 0x000fe20000400000 */
[----:B------:R-:W-:Y:S01]  /*0120*/  SHF.L.U32 R8, R8, 0x10, RZ ;  /* 0x0000001008087819 */ /* 0x000fe200000006ff */
[----:B------:R-:W-:Y:S01]  /*0130*/  FMUL R11, R4, R4 ;  /* 0x00000004040b7220 */ /* 0x000fe20000400000 */
[----:B------:R-:W-:Y:S01]  /*0140*/  PRMT R9, R6, 0x7632, R9 ;  /* 0x0000763206097816 */ /* 0x000fe20000000009 */
[----:B------:R-:W-:Y:S01]  /*0150*/  FFMA R0, R0, 0.044714998453855514526, R3 ;  /* 0x3d37271300007823 */ /* 0x000fe20000000003 */
[----:B------:R-:W-:Y:S01]  /*0160*/  SHF.L.U32 R6, R6, 0x10, RZ ;  /* 0x0000001006067819 */ /* 0x000fe200000006ff */
[----:B------:R-:W-:Y:S01]  /*0170*/  FMUL R13, R4, R11 ;  /* 0x0000000b040d7220 */ /* 0x000fe20000400000 */
[----:B------:R-:W-:Y:S01]  /*0180*/  FMUL R11, R8, R8 ;  /* 0x00000008080b7220 */ /* 0x000fe20000400000 */
[----:B------:R-:W-:Y:S01]  /*0190*/  FMUL R10, R0, 0.79788458347320556641 ;  /* 0x3f4c422a000a7820 */ /* 0x000fe20000400000 */
[----:B------:R-:W-:Y:S01]  /*01a0*/  FMUL R0, R5, R5 ;  /* 0x0000000505007220 */ /* 0x000fe20000400000 */
[----:B------:R-:W-:Y:S01]  /*01b0*/  FFMA R12, R13, 0.044714998453855514526, R4 ;  /* 0x3d3727130d0c7823 */ /* 0x000fe20000000004 */
[----:B------:R-:W-:Y:S01]  /*01c0*/  SHF.L.U32 R9, R9, 0x10, RZ ;  /* 0x0000001009097819 */ /* 0x000fe200000006ff */
[----:B------:R-:W-:Y:S01]  /*01d0*/  FADD.FTZ R17, |R10|, -RZ ;  /* 0x800000ff0a117221 */ /* 0x000fe20000010200 */
[----:B------:R-:W-:Y:S01]  /*01e0*/  FMUL R0, R5, R0 ;  /* 0x0000000005007220 */ /* 0x000fe20000400000 */
[----:B------:R-:W-:Y:S01]  /*01f0*/  FMUL R13, R6, R6 ;  /* 0x00000006060d7220 */ /* 0x000fe20000400000 */
[----:B------:R-:W-:Y:S01]  /*0200*/  FMUL R15, R8, R11 ;  /* 0x0000000b080f7220 */ /* 0x000fe20000400000 */
[----:B------:R-:W-:Y:S01]  /*0210*/  FMUL R12, R12, 0.79788458347320556641 ;  /* 0x3f4c422a0c0c7820 */ /* 0x000fe20000400000 */
[----:B------:R-:W-:Y:S01]  /*0220*/  FSETP.GE.AND P0, PT, R17, 0.60000002384185791016, PT ;  /* 0x3f19999a1100780b */ /* 0x000fe20003f06000 */
[----:B------:R-:W-:-:S12]  /*0230*/  FFMA R14, R0, 0.044714998453855514526, R5 ;  /* 0x3d372713000e7823 */ /* 0x000fd80000000005 */
[----:B------:R-:W-:Y:S05]  /*0240*/  @!P0 BRA `(.L_x_1) ;  /* 0x000000a000008947 */ /* 0x000fea0003800000 */
[C---:B------:R-:W-:Y:S01]  /*0250*/  FMUL R0, R17.reuse, 2.8853900432586669922 ;  /* 0x4038aa3b11007820 */ /* 0x040fe20000400000 */
[----:B------:R-:W-:Y:S02]  /*0260*/  MOV R11, 0x3f800000 ;  /* 0x3f800000000b7802 */ /* 0x000fe40000000f00 */
[----:B------:R-:W-:-:S03]  /*0270*/  FSETP.GE.AND P0, PT, R17, 9.010913848876953125, PT ;  /* 0x41102cb41100780b */ /* 0x000fc60003f06000 */
[----:B------:R-:W0:Y:S02]  /*0280*/  MUFU.EX2 R0, R0 ;  /* 0x0000000000007308 */ /* 0x000e240000000800 */
[----:B0-----:R-:W-:-:S06]  /*0290*/  FADD R16, R0, 1 ;  /* 0x3f80000000107421 */ /* 0x001fcc0000000000 */
[----:B------:R-:W0:Y:S02]  /*02a0*/  MUFU.RCP R16, R16 ;  /* 0x0000001000107308 */ /* 0x000e240000001000 */
[----:B0-----:R-:W-:-:S05]  /*02b0*/  FFMA.FTZ R11, R16, -2, R11 ;  /* 0xc0000000100b7823 */ /* 0x001fca000001000b */
[----:B------:R-:W-:-:S04]  /*02c0*/  FSEL R11, R11, 1, !P0 ;  /* 0x3f8000000b0b7808 */ /* 0x000fc80004000000 */
[----:B------:R-:W-:Y:S01]  /*02d0*/  LOP3.LUT R11, R11, 0x80000000, R10, 0xf8, !PT ;  /* 0x800000000b0b7812 */ /* 0x000fe200078ef80a */
[----:B------:R-:W-:Y:S05]  /*02e0*/  BRA `(.L_x_2) ;  /* 0x0000007000007947 */ /* 0x000fea0003800000 */
.L_x_1:
[----:B------:R-:W-:Y:S01]  /*02f0*/  MOV R0, 0x3c80f082 ;  /* 0x3c80f08200007802 */ /* 0x000fe20000000f00 */
[----:B------:R-:W-:-:S04]  /*0300*/  FMUL R11, R10, R10 ;  /* 0x0000000a0a0b7220 */ /* 0x000fc80000400000 */
[----:B------:R-:W-:-:S04]  /*0310*/  FFMA.FTZ R0, R11, R0, -0.052303962409496307373 ;  /* 0xbd563cae0b007423 */ /* 0x000fc80000010000 */
[----:B------:R-:W-:-:S04]  /*0320*/  FFMA.FTZ R0, R11, R0, 0.1331529766321182251 ;  /* 0x3e0859410b007423 */ /* 0x000fc80000010000 */
[----:B------:R-:W-:-:S04]  /*0330*/  FFMA.FTZ R0, R11, R0, -0.33332768082618713379 ;  /* 0xbeaaa9ed0b007423 */ /* 0x000fc80000010000 */
[----:B------:R-:W-:-:S04]  /*0340*/  FFMA.FTZ R11, R11, R0, RZ ;  /* 0x000000000b0b7223 */ /* 0x000fc800000100ff */
[----:B------:R-:W-:Y:S02]  /*0350*/  FFMA.FTZ R11, R10, R11, R10 ;  /* 0x0000000b0a0b7223 */ /* 0x000fe4000001000a */
.L_x_2:
[----:B------:R-:W-:Y:S05]  /*0360*/  BSYNC B0 ;  /* 0x0000000000007941 */ /* 0x000fea0003800000 */
.L_x_0:
[----:B------:R-:W-:Y:S01]  /*0370*/  FADD.FTZ R19, |R12|, -RZ ;  /* 0x800000ff0c137221 */ /* 0x000fe20000010200 */
[----:B------:R-:W-:Y:S01]  /*0380*/  BSSY B0, `(.L_x_3) ;  /* 0x000001a000007945 */ /* 0x000fe20003800000 */
[----:B------:R-:W-:Y:S01]  /*0390*/  FMUL R17, R6, R13 ;  /* 0x0000000d06117220 */ /* 0x000fe20000400000 */
[----:B------:R-:W-:Y:S01]  /*03a0*/  FMUL R13, R14, 0.79788458347320556641 ;  /* 0x3f4c422a0e0d7820 */ /* 0x000fe20000400000 */
[----:B------:R-:W-:Y:S01]  /*03b0*/  SHF.L.U32 R10, R7, 0x10, RZ ;  /* 0x00000010070a7819 */ /* 0x000fe200000006ff */
[----:B------:R-:W-:Y:S01]  /*03c0*/  FFMA R15, R15, 0.044714998453855514526, R8 ;  /* 0x3d3727130f0f7823 */ /* 0x000fe20000000008 */
[----:B------:R-:W-:Y:S01]  /*03d0*/  FSETP.GE.AND P0, PT, R19, 0.60000002384185791016, PT ;  /* 0x3f19999a1300780b */ /* 0x000fe20003f06000 */
[----:B------:R-:W-:Y:S01]  /*03e0*/  FMUL R14, R9, R9 ;  /* 0x00000009090e7220 */ /* 0x000fe20000400000 */
[----:B------:R-:W-:-:S11]  /*03f0*/  PRMT R18, R7, 0x7632, R18 ;  /* 0x0000763207127816 */ /* 0x000fd60000000012 */
        /* <DEDUP_REMOVED lines=11> */
.L_x_4:
[----:B------:R-:W-:Y:S01]  /*04b0*/  MOV R0, 0x3c80f082 ;  /* 0x3c80f08200007802 */ /* 0x000fe20000000f00 */
[----:B------:R-:W-:-:S04]  /*04c0*/  FMUL R7, R12, R12 ;  /* 0x0000000c0c077220 */ /* 0x000fc80000400000 */
[----:B------:R-:W-:-:S04]  /*04d0*/  FFMA.FTZ R0, R7, R0, -0.052303962409496307373 ;  /* 0xbd563cae07007423 */ /* 0x000fc80000010000 */
[----:B------:R-:W-:-:S04]  /*04e0*/  FFMA.FTZ R0, R7, R0, 0.1331529766321182251 ;  /* 0x3e08594107007423 */ /* 0x000fc80000010000 */
[----:B------:R-:W-:-:S04]  /*04f0*/  FFMA.FTZ R0, R7, R0, -0.33332768082618713379 ;  /* 0xbeaaa9ed07007423 */ /* 0x000fc80000010000 */
[----:B------:R-:W-:-:S04]  /*0500*/  FFMA.FTZ R7, R7, R0, RZ ;  /* 0x0000000007077223 */ /* 0x000fc800000100ff */
[----:B------:R-:W-:Y:S02]  /*0510*/  FFMA.FTZ R12, R12, R7, R12 ;  /* 0x000000070c0c7223 */ /* 0x000fe4000001000c */
.L_x_5:
[----:B------:R-:W-:Y:S05]  /*0520*/  BSYNC B0 ;  /* 0x0000000000007941 */ /* 0x000fea0003800000 */
.L_x_3:
[----:B------:R-:W-:Y:S01]  /*0530*/  FADD.FTZ R20, |R13|, -RZ ;  /* 0x800000ff0d147221 */ /* 0x000fe20000010200 */
[----:B------:R-:W-:Y:S01]  /*0540*/  BSSY B0, `(.L_x_6) ;  /* 0x0000019000007945 */ /* 0x000fe20003800000 */
[----:B------:R-:W-:Y:S01]  /*0550*/  FMUL R16, R9, R14 ;  /* 0x0000000e09107220 */ /* 0x000fe20000400000 */
[----:B------:R-:W-:Y:S01]  /*0560*/  FMUL R14, R15, 0.79788458347320556641 ;  /* 0x3f4c422a0f0e7820 */ /* 0x000fe20000400000 */
[----:B------:R-:W-:Y:S01]  /*0570*/  SHF.L.U32 R7, R18, 0x10, RZ ;  /* 0x0000001012077819 */ /* 0x000fe200000006ff */
[----:B------:R-:W-:Y:S01]  /*0580*/  FFMA R17, R17, 0.044714998453855514526, R6 ;  /* 0x3d37271311117823 */ /* 0x000fe20000000006 */
[----:B------:R-:W-:Y:S01]  /*0590*/  FSETP.GE.AND P0, PT, R20, 0.60000002384185791016, PT ;  /* 0x3f19999a1400780b */ /* 0x000fe20003f06000 */
[----:B------:R-:W-:-:S12]  /*05a0*/  FMUL R15, R10, R10 ;  /* 0x0000000a0a0f7220 */ /* 0x000fd80000400000 */
        /* <DEDUP_REMOVED lines=11> */
.L_x_7:
[----:B------:R-:W-:Y:S01]  /*0660*/  MOV R0, 0x3c80f082 ;  /* 0x3c80f08200007802 */ /* 0x000fe20000000f00 */
[----:B------:R-:W-:-:S04]  /*0670*/  FMUL R19, R13, R13 ;  /* 0x0000000d0d137220 */ /* 0x000fc80000400000 */
[----:B------:R-:W-:-:S04]  /*0680*/  FFMA.FTZ R0, R19, R0, -0.052303962409496307373 ;  /* 0xbd563cae13007423 */ /* 0x000fc80000010000 */
[----:B------:R-:W-:-:S04]  /*0690*/  FFMA.FTZ R0, R19, R0, 0.1331529766321182251 ;  /* 0x3e08594113007423 */ /* 0x000fc80000010000 */
[----:B------:R-:W-:-:S04]  /*06a0*/  FFMA.FTZ R0, R19, R0, -0.33332768082618713379 ;  /* 0xbeaaa9ed13007423 */ /* 0x000fc80000010000 */
[----:B------:R-:W-:-:S04]  /*06b0*/  FFMA.FTZ R0, R19, R0, RZ ;  /* 0x0000000013007223 */ /* 0x000fc800000100ff */
[----:B------:R-:W-:Y:S02]  /*06c0*/  FFMA.FTZ R13, R13, R0, R13 ;  /* 0x000000000d0d7223 */ /* 0x000fe4000001000d */
.L_x_8:
[----:B------:R-:W-:Y:S05]  /*06d0*/  BSYNC B0 ;  /* 0x0000000000007941 */ /* 0x000fea0003800000 */
.L_x_6:
[----:B------:R-:W-:Y:S01]  /*06e0*/  FADD.FTZ R21, |R14|, -RZ ;  /* 0x800000ff0e157221 */ /* 0x000fe20000010200 */
[----:B------:R-:W-:Y:S01]  /*06f0*/  BSSY B0, `(.L_x_9) ;  /* 0x0000018000007945 */ /* 0x000fe20003800000 */
[----:B------:R-:W-:Y:S01]  /*0700*/  FMUL R19, R10, R15 ;  /* 0x0000000f0a137220 */ /* 0x000fe20000400000 */
[----:B------:R-:W-:Y:S01]  /*0710*/  FFMA R18, R16, 0.044714998453855514526, R9 ;  /* 0x3d37271310127823 */ /* 0x000fe20000000009 */
[----:B------:R-:W-:Y:S01]  /*0720*/  FMUL R15, R17, 0.79788458347320556641 ;  /* 0x3f4c422a110f7820 */ /* 0x000fe20000400000 */
        /* <DEDUP_REMOVED lines=13> */
.L_x_10:
[----:B------:R-:W-:Y:S01]  /*0800*/  MOV R0, 0x3c80f082 ;  /* 0x3c80f08200007802 */ /* 0x000fe20000000f00 */
[----:B------:R-:W-:-:S04]  /*0810*/  FMUL R17, R14, R14 ;  /* 0x0000000e0e117220 */ /* 0x000fc80000400000 */
[----:B------:R-:W-:-:S04]  /*0820*/  FFMA.FTZ R0, R17, R0, -0.052303962409496307373 ;  /* 0xbd563cae11007423 */ /* 0x000fc80000010000 */
[----:B------:R-:W-:-:S04]  /*0830*/  FFMA.FTZ R0, R17, R0, 0.1331529766321182251 ;  /* 0x3e08594111007423 */ /* 0x000fc80000010000 */
[----:B------:R-:W-:-:S04]  /*0840*/  FFMA.FTZ R0, R17, R0, -0.33332768082618713379 ;  /* 0xbeaaa9ed11007423 */ /* 0x000fc80000010000 */
[----:B------:R-:W-:-:S04]  /*0850*/  FFMA.FTZ R17, R17, R0, RZ ;  /* 0x0000000011117223 */ /* 0x000fc800000100ff */
[----:B------:R-:W-:Y:S02]  /*0860*/  FFMA.FTZ R14, R14, R17, R14 ;  /* 0x000000110e0e7223 */ /* 0x000fe4000001000e */
.L_x_11:
[----:B------:R-:W-:Y:S05]  /*0870*/  BSYNC B0 ;  /* 0x0000000000007941 */ /* 0x000fea0003800000 */
.L_x_9:
[----:B------:R-:W-:Y:S01]  /*0880*/  FADD.FTZ R21, |R15|, -RZ ;  /* 0x800000ff0f157221 */ /* 0x000fe20000010200 */
[----:B------:R-:W-:Y:S01]  /*0890*/  BSSY B0, `(.L_x_12) ;  /* 0x0000017000007945 */ /* 0x000fe20003800000 */
[----:B------:R-:W-:Y:S01]  /*08a0*/  FMUL R20, R7, R16 ;  /* 0x0000001007147220 */ /* 0x000fe20000400000 */
[----:B------:R-:W-:Y:S01]  /*08b0*/  FFMA R17, R19, 0.044714998453855514526, R10 ;  /* 0x3d37271313117823 */ /* 0x000fe2000000000a */
[----:B------:R-:W-:Y:S01]  /*08c0*/  FMUL R16, R18, 0.79788458347320556641 ;  /* 0x3f4c422a12107820 */ /* 0x000fe20000400000 */
[----:B------:R-:W-:-:S13]  /*08d0*/  FSETP.GE.AND P0, PT, R21, 0.60000002384185791016, PT ;  /* 0x3f19999a1500780b */ /* 0x000fda0003f06000 */
        /* <DEDUP_REMOVED lines=11> */
.L_x_13:
[----:B------:R-:W-:Y:S01]  /*0990*/  MOV R0, 0x3c80f082 ;  /* 0x3c80f08200007802 */ /* 0x000fe20000000f00 */
[----:B------:R-:W-:-:S04]  /*09a0*/  FMUL R19, R15, R15 ;  /* 0x0000000f0f137220 */ /* 0x000fc80000400000 */
[----:B------:R-:W-:-:S04]  /*09b0*/  FFMA.FTZ R0, R19, R0, -0.052303962409496307373 ;  /* 0xbd563cae13007423 */ /* 0x000fc80000010000 */
[----:B------:R-:W-:-:S04]  /*09c0*/  FFMA.FTZ R0, R19, R0, 0.1331529766321182251 ;  /* 0x3e08594113007423 */ /* 0x000fc80000010000 */
[----:B------:R-:W-:-:S04]  /*09d0*/  FFMA.FTZ R0, R19, R0, -0.33332768082618713379 ;  /* 0xbeaaa9ed13007423 */ /* 0x000fc80000010000 */
[----:B------:R-:W-:-:S04]  /*09e0*/  FFMA.FTZ R0, R19, R0, RZ ;  /* 0x0000000013007223 */ /* 0x000fc800000100ff */
[----:B------:R-:W-:Y:S02]  /*09f0*/  FFMA.FTZ R15, R15, R0, R15 ;  /* 0x000000000f0f7223 */ /* 0x000fe4000001000f */
.L_x_14:
[----:B------:R-:W-:Y:S05]  /*0a00*/  BSYNC B0 ;  /* 0x0000000000007941 */ /* 0x000fea0003800000 */
.L_x_12:
[----:B------:R-:W-:Y:S01]  /*0a10*/  FADD.FTZ R21, |R16|, -RZ ;  /* 0x800000ff10157221 */ /* 0x000fe20000010200 */
[----:B------:R-:W-:Y:S01]  /*0a20*/  BSSY B0, `(.L_x_15) ;  /* 0x0000016000007945 */ /* 0x000fe20003800000 */
[----:B------:R-:W-:Y:S01]  /*0a30*/  FFMA R18, R20, 0.044714998453855514526, R7 ;  /* 0x3d37271314127823 */ /* 0x000fe20000000007 */
[----:B------:R-:W-:Y:S02]  /*0a40*/  FMUL R17, R17, 0.79788458347320556641 ;  /* 0x3f4c422a11117820 */ /* 0x000fe40000400000 */
        /* <DEDUP_REMOVED lines=12> */
.L_x_16:
[----:B------:R-:W-:Y:S01]  /*0b10*/  MOV R0, 0x3c80f082 ;  /* 0x3c80f08200007802 */ /* 0x000fe20000000f00 */
[----:B------:R-:W-:-:S04]  /*0b20*/  FMUL R19, R16, R16 ;  /* 0x0000001010137220 */ /* 0x000fc80000400000 */
[----:B------:R-:W-:-:S04]  /*0b30*/  FFMA.FTZ R0, R19, R0, -0.052303962409496307373 ;  /* 0xbd563cae13007423 */ /* 0x000fc80000010000 */
[----:B------:R-:W-:-:S04]  /*0b40*/  FFMA.FTZ R0, R19, R0, 0.1331529766321182251 ;  /* 0x3e08594113007423 */ /* 0x000fc80000010000 */
[----:B------:R-:W-:-:S04]  /*0b50*/  FFMA.FTZ R0, R19, R0, -0.33332768082618713379 ;  /* 0xbeaaa9ed13007423 */ /* 0x000fc80000010000 */
[----:B------:R-:W-:-:S04]  /*0b60*/  FFMA.FTZ R19, R19, R0, RZ ;  /* 0x0000000013137223 */ /* 0x000fc800000100ff */
[----:B------:R-:W-:Y:S02]  /*0b70*/  FFMA.FTZ R16, R16, R19, R16 ;  /* 0x0000001310107223 */ /* 0x000fe40000010010 */
.L_x_17:
[----:B------:R-:W-:Y:S05]  /*0b80*/  BSYNC B0 ;  /* 0x0000000000007941 */ /* 0x000fea0003800000 */
.L_x_15:
[----:B------:R-:W-:Y:S01]  /*0b90*/  FADD.FTZ R21, |R17|, -RZ ;  /* 0x800000ff11157221 */ /* 0x000fe20000010200 */
[----:B------:R-:W-:Y:S01]  /*0ba0*/  BSSY B0, `(.L_x_18) ;  /* 0x0000015000007945 */ /* 0x000fe20003800000 */
[----:B------:R-:W-:-:S03]  /*0bb0*/  FMUL R18, R18, 0.79788458347320556641 ;  /* 0x3f4c422a12127820 */ /* 0x000fc60000400000 */
        /* <DEDUP_REMOVED lines=12> */
.L_x_19:
[----:B------:R-:W-:Y:S01]  /*0c80*/  MOV R0, 0x3c80f082 ;  /* 0x3c80f08200007802 */ /* 0x000fe20000000f00 */
[----:B------:R-:W-:-:S04]  /*0c90*/  FMUL R19, R17, R17 ;  /* 0x0000001111137220 */ /* 0x000fc80000400000 */
[----:B------:R-:W-:-:S04]  /*0ca0*/  FFMA.FTZ R0, R19, R0, -0.052303962409496307373 ;  /* 0xbd563cae13007423 */ /* 0x000fc80000010000 */
[----:B------:R-:W-:-:S04]  /*0cb0*/  FFMA.FTZ R0, R19, R0, 0.1331529766321182251 ;  /* 0x3e08594113007423 */ /* 0x000fc80000010000 */
[----:B------:R-:W-:-:S04]  /*0cc0*/  FFMA.FTZ R0, R19, R0, -0.33332768082618713379 ;  /* 0xbeaaa9ed13007423 */ /* 0x000fc80000010000 */
[----:B------:R-:W-:-:S04]  /*0cd0*/  FFMA.FTZ R0, R19, R0, RZ ;  /* 0x0000000013007223 */ /* 0x000fc800000100ff */
[----:B------:R-:W-:Y:S02]  /*0ce0*/  FFMA.FTZ R19, R17, R0, R17 ;  /* 0x0000000011137223 */ /* 0x000fe40000010011 */
.L_x_20:
[----:B------:R-:W-:Y:S05]  /*0cf0*/  BSYNC B0 ;  /* 0x0000000000007941 */ /* 0x000fea0003800000 */
.L_x_18:
[----:B------:R-:W-:Y:S01]  /*0d00*/  FADD.FTZ R22, |R18|, -RZ ;  /* 0x800000ff12167221 */ /* 0x000fe20000010200 */
[----:B------:R-:W-:Y:S01]  /*0d10*/  BSSY B0, `(.L_x_21) ;  /* 0x0000015000007945 */ /* 0x000fe20003800000 */
[----:B------:R-:W-:-:S03]  /*0d20*/  SHF.R.S32.HI R17, RZ, 0x1f, R2 ;  /* 0x0000001fff117819 */ /* 0x000fc60000011402 */
        /* <DEDUP_REMOVED lines=12> */
.L_x_22:
[----:B------:R-:W-:Y:S01]  /*0df0*/  MOV R0, 0x3c80f082 ;  /* 0x3c80f08200007802 */ /* 0x000fe20000000f00 */
[----:B------:R-:W-:-:S04]  /*0e00*/  FMUL R21, R18, R18 ;  /* 0x0000001212157220 */ /* 0x000fc80000400000 */
[----:B------:R-:W-:-:S04]  /*0e10*/  FFMA.FTZ R0, R21, R0, -0.052303962409496307373 ;  /* 0xbd563cae15007423 */ /* 0x000fc80000010000 */
[----:B------:R-:W-:-:S04]  /*0e20*/  FFMA.FTZ R0, R21, R0, 0.1331529766321182251 ;  /* 0x3e08594115007423 */ /* 0x000fc80000010000 */
[----:B------:R-:W-:-:S04]  /*0e30*/  FFMA.FTZ R0, R21, R0, -0.33332768082618713379 ;  /* 0xbeaaa9ed15007423 */ /* 0x000fc80000010000 */
[----:B------:R-:W-:-:S04]  /*0e40*/  FFMA.FTZ R21, R21, R0, RZ ;  /* 0x0000000015157223 */ /* 0x000fc800000100ff */
[----:B------:R-:W-:Y:S02]  /*0e50*/  FFMA.FTZ R18, R18, R21, R18 ;  /* 0x0000001512127223 */ /* 0x000fe40000010012 */
.L_x_23:
[----:B------:R-:W-:Y:S05]  /*0e60*/  BSYNC B0 ;  /* 0x0000000000007941 */ /* 0x000fea0003800000 */
.L_x_21:
[----:B------:R-:W-:Y:S01]  /*0e70*/  FMUL R0, R3, 0.5 ;  /* 0x3f00000003007820 */ /* 0x000fe20000400000 */
[----:B------:R-:W-:Y:S01]  /*0e80*/  FADD R11, R11, 1 ;  /* 0x3f8000000b0b7421 */ /* 0x000fe20000000000 */
[----:B------:R-:W-:Y:S01]  /*0e90*/  FADD R3, R12, 1 ;  /* 0x3f8000000c037421 */ /* 0x000fe20000000000 */
[----:B------:R-:W-:Y:S01]  /*0ea0*/  FMUL R8, R8, 0.5 ;  /* 0x3f00000008087820 */ /* 0x000fe20000400000 */
[----:B------:R-:W-:Y:S01]  /*0eb0*/  FMUL R5, R5, 0.5 ;  /* 0x3f00000005057820 */ /* 0x000fe20000400000 */
[----:B------:R-:W-:Y:S01]  /*0ec0*/  FMUL R0, R0, R11 ;  /* 0x0000000b00007220 */ /* 0x000fe20000400000 */
[----:B------:R-:W-:Y:S01]  /*0ed0*/  FADD R12, R13, 1 ;  /* 0x3f8000000d0c7421 */ /* 0x000fe20000000000 */
[----:B------:R-:W-:Y:S01]  /*0ee0*/  FADD R11, R14, 1 ;  /* 0x3f8000000e0b7421 */ /* 0x000fe20000000000 */
[----:B------:R-:W-:Y:S01]  /*0ef0*/  FMUL R6, R6, 0.5 ;  /* 0x3f00000006067820 */ /* 0x000fe20000400000 */
[----:B------:R-:W-:Y:S01]  /*0f00*/  FMUL R4, R4, 0.5 ;  /* 0x3f00000004047820 */ /* 0x000fe20000400000 */
[----:B------:R-:W-:Y:S01]  /*0f10*/  FADD R15, R15, 1 ;  /* 0x3f8000000f0f7421 */ /* 0x000fe20000000000 */
[----:B------:R-:W-:Y:S01]  /*0f20*/  FMUL R7, R7, 0.5 ;  /* 0x3f00000007077820 */ /* 0x000fe20000400000 */
[----:B------:R-:W-:Y:S01]  /*0f30*/  FMUL R10, R10, 0.5 ;  /* 0x3f0000000a0a7820 */ /* 0x000fe20000400000 */
[----:B------:R-:W-:Y:S01]  /*0f40*/  FMUL R9, R9, 0.5 ;  /* 0x3f00000009097820 */ /* 0x000fe20000400000 */
[----:B------:R-:W-:Y:S01]  /*0f50*/  FADD R16, R16, 1 ;  /* 0x3f80000010107421 */ /* 0x000fe20000000000 */
[----:B------:R-:W-:Y:S01]  /*0f60*/  FADD R19, R19, 1 ;  /* 0x3f80000013137421 */ /* 0x000fe20000000000 */
[----:B------:R-:W-:Y:S01]  /*0f70*/  FADD R18, R18, 1 ;  /* 0x3f80000012127421 */ /* 0x000fe20000000000 */
[----:B------:R-:W-:Y:S01]  /*0f80*/  FMUL R12, R5, R12 ;  /* 0x0000000c050c7220 */ /* 0x000fe20000400000 */
[----:B------:R-:W-:Y:S01]  /*0f90*/  FMUL R11, R8, R11 ;  /* 0x0000000b080b7220 */ /* 0x000fe20000400000 */
[----:B------:R-:W-:Y:S01]  /*0fa0*/  FMUL R3, R4, R3 ;  /* 0x0000000304037220 */ /* 0x000fe20000400000 */
[----:B------:R-:W-:Y:S01]  /*0fb0*/  FMUL R6, R6, R15 ;  /* 0x0000000f06067220 */ /* 0x000fe20000400000 */
[----:B------:R-:W-:Y:S01]  /*0fc0*/  FMUL R13, R9, R16 ;  /* 0x00000010090d7220 */ /* 0x000fe20000400000 */
[----:B------:R-:W-:Y:S01]  /*0fd0*/  FMUL R19, R10, R19 ;  /* 0x000000130a137220 */ /* 0x000fe20000400000 */
[----:B------:R-:W-:Y:S01]  /*0fe0*/  FMUL R18, R7, R18 ;  /* 0x0000001207127220 */ /* 0x000fe20000400000 */
[----:B------:R-:W-:-:S02]  /*0ff0*/  LEA R4, P0, R2, c[0x0][0x168], 0x1 ;  /* 0x00005a0002047a11 */ /* 0x000fc400078008ff */
[----:B------:R-:W-:Y:S02]  /*1000*/  F2FP.BF16.PACK_AB R9, R11, R12 ;  /* 0x0000000c0b09723e */ /* 0x000fe400000010ff */
[----:B------:R-:W-:Y:S02]  /*1010*/  LEA.HI.X R5, R2, c[0x0][0x16c], R17, 0x1, P0 ;  /* 0x00005b0002057a11 */ /* 0x000fe400000f0c11 */
[----:B------:R-:W-:Y:S02]  /*1020*/  F2FP.BF16.PACK_AB R8, R3, R0 ;  /* 0x000000000308723e */ /* 0x000fe400000010ff */
[----:B------:R-:W-:Y:S02]  /*1030*/  F2FP.BF16.PACK_AB R10, R13, R6 ;  /* 0x000000060d0a723e */ /* 0x000fe400000010ff */
[----:B------:R-:W-:-:S05]  /*1040*/  F2FP.BF16.PACK_AB R11, R18, R19 ;  /* 0x00000013120b723e */ /* 0x000fca00000010ff */
[----:B------:R-:W-:Y:S01]  /*1050*/  STG.E.128 [R4.64], R8 ;  /* 0x0000000804007986 */ /* 0x000fe2000c101d04 */
[----:B------:R-:W-:Y:S05]  /*1060*/  EXIT ;  /* 0x000000000000794d */ /* 0x000fea0003800000 */
.L_x_24:
[----:B------:R-:W-:-:S00]  /*1070*/  BRA `(.L_x_24) ;  /* 0xfffffff000007947 */ /* 0x000fc0000383ffff */
[----:B------:R-:W-:-:S00]  /*1080*/  NOP ;  /* 0x0000000000007918 */ /* 0x000fc00000000000 */
[----:B------:R-:W-:-:S00]  /*1090*/  NOP ;  /* 0x0000000000007918 */ /* 0x000fc00000000000 */
[----:B------:R-:W-:-:S00]  /*10a0*/  NOP ;  /* 0x0000000000007918 */ /* 0x000fc00000000000 */
[----:B------:R-:W-:-:S00]  /*10b0*/  NOP ;  /* 0x0000000000007918 */ /* 0x000fc00000000000 */
[----:B------:R-:W-:-:S00]  /*10c0*/  NOP ;  /* 0x0000000000007918 */ /* 0x000fc00000000000 */
[----:B------:R-:W-:-:S00]  /*10d0*/  NOP ;  /* 0x0000000000007918 */ /* 0x000fc00000000000 */
[----:B------:R-:W-:-:S00]  /*10e0*/  NOP ;  /* 0x0000000000007918 */ /* 0x000fc00000000000 */
[----:B------:R-:W-:-:S00]  /*10f0*/  NOP ;  /* 0x0000000000007918 */ /* 0x000fc00000000000 */
.L_x_25:


//--------------------- .nv.global.init           --------------------------
	.section	.nv.global.init,"aw",@progbits
.nv.global.init:
	.type		_$_str,@object
	.size		_$_str,(.L_0 - _$_str)
_$_str:
        /*0000*/ 	.byte	0x5f, 0x5f, 0x43, 0x55, 0x44, 0x41, 0x5f, 0x46, 0x54, 0x5a, 0x00
.L_0:
